//
// Generated by NVIDIA NVVM Compiler
//
// Compiler Build ID: CL-36424714
// Cuda compilation tools, release 13.0, V13.0.88
// Based on NVVM 20.0.0
//

.version 9.0
.target sm_100
.address_size 64

	// .globl	_Z9histogramPcPii

.visible .entry _Z9histogramPcPii(
	.param .u64 .ptr .align 1 _Z9histogramPcPii_param_0,
	.param .u64 .ptr .align 1 _Z9histogramPcPii_param_1,
	.param .u32 _Z9histogramPcPii_param_2
)
{
	.reg .pred 	%p<3>;
	.reg .b16 	%rs<6>;
	.reg .b32 	%r<13>;
	.reg .b64 	%rd<9>;

	ld.param.u64 	%rd3, [_Z9histogramPcPii_param_0];
	ld.param.u64 	%rd4, [_Z9histogramPcPii_param_1];
	ld.param.u32 	%r6, [_Z9histogramPcPii_param_2];
	mov.u32 	%r7, %ctaid.x;
	mov.u32 	%r1, %ntid.x;
	mov.u32 	%r8, %tid.x;
	mad.lo.s32 	%r12, %r7, %r1, %r8;
	setp.ge.s32 	%p1, %r12, %r6;
	@%p1 bra 	$L__BB0_3;
	mov.u32 	%r9, %nctaid.x;
	mul.lo.s32 	%r3, %r9, %r1;
	cvta.to.global.u64 	%rd1, %rd3;
	cvta.to.global.u64 	%rd2, %rd4;
$L__BB0_2:
	cvt.s64.s32 	%rd5, %r12;
	add.s64 	%rd6, %rd1, %rd5;
	ld.global.s8 	%rs1, [%rd6];
	add.s16 	%rs2, %rs1, -97;
	shr.u16 	%rs3, %rs2, 14;
	add.s16 	%rs4, %rs2, %rs3;
	shr.s16 	%rs5, %rs4, 2;
	cvt.s32.s16 	%r10, %rs5;
	mul.wide.s32 	%rd7, %r10, 4;
	add.s64 	%rd8, %rd2, %rd7;
	atom.global.add.u32 	%r11, [%rd8], 1;
	add.s32 	%r12, %r12, %r3;
	setp.lt.s32 	%p2, %r12, %r6;
	@%p2 bra 	$L__BB0_2;
$L__BB0_3:
	ret;

}


// ===== COMPILED SASS (sm_100) =====

	.target	sm_100

	.elftype	@"ET_EXEC"


//--------------------- .note.nv.tkinfo           --------------------------
	.section	.note.nv.tkinfo,"",@"SHT_NOTE"
	.sectionflags	@"SHF_NOTE_NV_TKINFO"
	.tkinfo
        /*0018*/ 	.word	0x00000002
        /*0030*/ 	.string	""
        /*0030*/ 	.string	"ptxas"
        /*0030*/ 	.string	"Cuda compilation tools, release 13.0, V13.0.88"
        /*0030*/ 	.string	"Build cuda_13.0.r13.0/compiler.36424714_0"
        /*0030*/ 	.string	"-arch sm_100 -m 64 "



//--------------------- .note.nv.cuinfo           --------------------------
	.section	.note.nv.cuinfo,"",@"SHT_NOTE"
	.sectionflags	@"SHF_NOTE_NV_CUINFO"
        /*0018*/ 	.short	0x0002
        /*001a*/ 	.short	0x0064
        /*001c*/ 	.short	0x0082
	.zero		2


//--------------------- .nv.info                  --------------------------
	.section	.nv.info,"",@"SHT_CUDA_INFO"
	.align	4


	//----- nvinfo : EIATTR_REGCOUNT
	.align		4
        /*0000*/ 	.byte	0x04, 0x2f
        /*0002*/ 	.short	(.L_1 - .L_0)
	.align		4
.L_0:
        /*0004*/ 	.word	index@(_Z9histogramPcPii)
        /*0008*/ 	.word	0x0000000e


	//----- nvinfo : EIATTR_FRAME_SIZE
	.align		4
.L_1:
        /*000c*/ 	.byte	0x04, 0x11
        /*000e*/ 	.short	(.L_3 - .L_2)
	.align		4
.L_2:
        /*0010*/ 	.word	index@(_Z9histogramPcPii)
        /*0014*/ 	.word	0x00000000


	//----- nvinfo : EIATTR_MIN_STACK_SIZE
	.align		4
.L_3:
        /*0018*/ 	.byte	0x04, 0x12
        /*001a*/ 	.short	(.L_5 - .L_4)
	.align		4
.L_4:
        /*001c*/ 	.word	index@(_Z9histogramPcPii)
        /*0020*/ 	.word	0x00000000
.L_5:


//--------------------- .nv.compat                --------------------------
	.section	.nv.compat,"",@"SHT_CUDA_COMPAT_INFO"
	.align	4
        /*0000*/ 	.byte	0x02, 0x09, 0x00, 0x00, 0x02, 0x02, 0x01, 0x00, 0x02, 0x05, 0x05, 0x00, 0x03, 0x07, 0x01, 0x01
        /*0010*/ 	.byte	0x02, 0x03, 0x00, 0x00, 0x02, 0x06, 0x01, 0x00, 0x04, 0x0b, 0x08, 0x00, 0x09, 0x00, 0x00, 0x00
        /*0020*/ 	.byte	0x00, 0x00, 0x00, 0x00


//--------------------- .nv.info._Z9histogramPcPii --------------------------
	.section	.nv.info._Z9histogramPcPii,"",@"SHT_CUDA_INFO"
	.sectionflags	@""
	.align	4


	//----- nvinfo : EIATTR_CUDA_API_VERSION
	.align		4
        /*0000*/ 	.byte	0x04, 0x37
        /*0002*/ 	.short	(.L_7 - .L_6)
.L_6:
        /*0004*/ 	.word	0x00000082


	//----- nvinfo : EIATTR_KPARAM_INFO
	.align		4
.L_7:
        /*0008*/ 	.byte	0x04, 0x17
        /*000a*/ 	.short	(.L_9 - .L_8)
.L_8:
        /*000c*/ 	.word	0x00000000
        /*0010*/ 	.short	0x0002
        /*0012*/ 	.short	0x0010
        /*0014*/ 	.byte	0x00, 0xf0, 0x11, 0x00


	//----- nvinfo : EIATTR_KPARAM_INFO
	.align		4
.L_9:
        /*0018*/ 	.byte	0x04, 0x17
        /*001a*/ 	.short	(.L_11 - .L_10)
.L_10:
        /*001c*/ 	.word	0x00000000
        /*0020*/ 	.short	0x0001
        /*0022*/ 	.short	0x0008
        /*0024*/ 	.byte	0x00, 0xf5, 0x21, 0x00


	//----- nvinfo : EIATTR_KPARAM_INFO
	.align		4
.L_11:
        /*0028*/ 	.byte	0x04, 0x17
        /*002a*/ 	.short	(.L_13 - .L_12)
.L_12:
        /*002c*/ 	.word	0x00000000
        /*0030*/ 	.short	0x0000
        /*0032*/ 	.short	0x0000
        /*0034*/ 	.byte	0x00, 0xf5, 0x21, 0x00


	//----- nvinfo : EIATTR_SPARSE_MMA_MASK
	.align		4
.L_13:
        /*0038*/ 	.byte	0x03, 0x50
        /*003a*/ 	.short	0x0000


	//----- nvinfo : EIATTR_MAXREG_COUNT
	.align		4
        /*003c*/ 	.byte	0x03, 0x1b
        /*003e*/ 	.short	0x00ff


	//----- nvinfo : EIATTR_MERCURY_ISA_VERSION
	.align		4
        /*0040*/ 	.byte	0x03, 0x5f
        /*0042*/ 	.short	0x0101


	//----- nvinfo : EIATTR_VRC_CTA_INIT_COUNT
	.align		4
        /*0044*/ 	.byte	0x02, 0x4a
	.zero		1
	.zero		1


	//----- nvinfo : EIATTR_EXIT_INSTR_OFFSETS
	.align		4
        /*0048*/ 	.byte	0x04, 0x1c
        /*004a*/ 	.short	(.L_15 - .L_14)


	//   ....[0]....
.L_14:
        /*004c*/ 	.word	0x00000070


	//   ....[1]....
        /*0050*/ 	.word	0x000001c0


	//----- nvinfo : EIATTR_CRS_STACK_SIZE
	.align		4
.L_15:
        /*0054*/ 	.byte	0x04, 0x1e
        /*0056*/ 	.short	(.L_17 - .L_16)
.L_16:
        /*0058*/ 	.word	0x00000000


	//----- nvinfo : EIATTR_CBANK_PARAM_SIZE
	.align		4
.L_17:
        /*005c*/ 	.byte	0x03, 0x19
        /*005e*/ 	.short	0x0014


	//----- nvinfo : EIATTR_PARAM_CBANK
	.align		4
        /*0060*/ 	.byte	0x04, 0x0a
        /*0062*/ 	.short	(.L_19 - .L_18)
	.align		4
.L_18:
        /*0064*/ 	.word	index@(.nv.constant0._Z9histogramPcPii)
        /*0068*/ 	.short	0x0380
        /*006a*/ 	.short	0x0014


	//----- nvinfo : EIATTR_SW_WAR
	.align		4
.L_19:
        /*006c*/ 	.byte	0x04, 0x36
        /*006e*/ 	.short	(.L_21 - .L_20)
.L_20:
        /*0070*/ 	.word	0x00000008
.L_21:


//--------------------- .nv.callgraph             --------------------------
	.section	.nv.callgraph,"",@"SHT_CUDA_CALLGRAPH"
	.align	4
	.sectionentsize	8
	.align		4
        /*0000*/ 	.word	0x00000000
	.align		4
        /*0004*/ 	.word	0xffffffff
	.align		4
        /*0008*/ 	.word	0x00000000
	.align		4
        /*000c*/ 	.word	0xfffffffe
	.align		4
        /*0010*/ 	.word	0x00000000
	.align		4
        /*0014*/ 	.word	0xfffffffd
	.align		4
        /*0018*/ 	.word	0x00000000
	.align		4
        /*001c*/ 	.word	0xfffffffc


//--------------------- .text._Z9histogramPcPii   --------------------------
	.section	.text._Z9histogramPcPii,"ax",@progbits
	.align	128
        .global         _Z9histogramPcPii
        .type           _Z9histogramPcPii,@function
        .size           _Z9histogramPcPii,(.L_x_2 - _Z9histogramPcPii)
        .other          _Z9histogramPcPii,@"STO_CUDA_ENTRY STV_DEFAULT"
_Z9histogramPcPii:
.text._Z9histogramPcPii:
[----:B------:R-:W-:Y:S01]  /*0000*/  LDC R1, c[0x0][0x37c] ;  /* 0x0000df00ff017b82 */ /* 0x000fe20000000800 */
[----:B------:R-:W0:Y:S07]  /*0010*/  S2R R0, SR_TID.X ;  /* 0x0000000000007919 */ /* 0x000e2e0000002100 */
[----:B------:R-:W0:Y:S01]  /*0020*/  S2UR UR4, SR_CTAID.X ;  /* 0x00000000000479c3 */ /* 0x000e220000002500 */
[----:B------:R-:W1:Y:S07]  /*0030*/  LDCU UR5, c[0x0][0x390] ;  /* 0x00007200ff0577ac */ /* 0x000e6e0008000800 */
[----:B------:R-:W0:Y:S02]  /*0040*/  LDC R9, c[0x0][0x360] ;  /* 0x0000d800ff097b82 */ /* 0x000e240000000800 */
[----:B0-----:R-:W-:-:S05]  /*0050*/  IMAD R0, R9, UR4, R0 ;  /* 0x0000000409007c24 */ /* 0x001fca000f8e0200 */
[----:B-1----:R-:W-:-:S13]  /*0060*/  ISETP.GE.AND P0, PT, R0, UR5, PT ;  /* 0x0000000500007c0c */ /* 0x002fda000bf06270 */
[----:B------:R-:W-:Y:S05]  /*0070*/  @P0 EXIT ;  /* 0x000000000000094d */ /* 0x000fea0003800000 */
[----:B------:R-:W0:Y:S01]  /*0080*/  LDC.64 R2, c[0x0][0x388] ;  /* 0x0000e200ff027b82 */ /* 0x000e220000000a00 */
[----:B------:R-:W1:Y:S01]  /*0090*/  LDCU UR4, c[0x0][0x370] ;  /* 0x00006e00ff0477ac */ /* 0x000e620008000800 */
[----:B------:R-:W2:Y:S01]  /*00a0*/  LDCU.64 UR6, c[0x0][0x358] ;  /* 0x00006b00ff0677ac */ /* 0x000ea20008000a00 */
[----:B------:R-:W3:Y:S01]  /*00b0*/  LDCU.64 UR8, c[0x0][0x380] ;  /* 0x00007000ff0877ac */ /* 0x000ee20008000a00 */
[----:B-1----:R-:W-:-:S07]  /*00c0*/  IMAD R9, R9, UR4, RZ ;  /* 0x0000000409097c24 */ /* 0x002fce000f8e02ff */
.L_x_0:
[----:B---3--:R-:W-:-:S04]  /*00d0*/  IADD3 R6, P0, PT, R0, UR8, RZ ;  /* 0x0000000800067c10 */ /* 0x008fc8000ff1e0ff */
[----:B------:R-:W-:-:S05]  /*00e0*/  LEA.HI.X.SX32 R7, R0, UR9, 0x1, P0 ;  /* 0x0000000900077c11 */ /* 0x000fca00080f0eff */
[----:B--2---:R-:W2:Y:S01]  /*00f0*/  LDG.E.S8 R6, desc[UR6][R6.64] ;  /* 0x0000000606067981 */ /* 0x004ea2000c1e1300 */
[----:B------:R-:W-:Y:S02]  /*0100*/  IMAD.IADD R0, R9, 0x1, R0 ;  /* 0x0000000109007824 */ /* 0x000fe400078e0200 */
[----:B-1----:R-:W-:-:S03]  /*0110*/  IMAD.MOV.U32 R11, RZ, RZ, 0x1 ;  /* 0x00000001ff0b7424 */ /* 0x002fc600078e00ff */
[----:B------:R-:W-:Y:S01]  /*0120*/  ISETP.GE.AND P0, PT, R0, UR5, PT ;  /* 0x0000000500007c0c */ /* 0x000fe2000bf06270 */
[----:B--2---:R-:W-:-:S05]  /*0130*/  VIADD R4, R6, 0xffffff9f ;  /* 0xffffff9f06047836 */ /* 0x004fca0000000000 */
[----:B------:R-:W-:-:S04]  /*0140*/  LOP3.LUT R5, R4, 0xffff, RZ, 0xc0, !PT ;  /* 0x0000ffff04057812 */ /* 0x000fc800078ec0ff */
[----:B------:R-:W-:-:S04]  /*0150*/  LEA.HI R4, R5, R4, RZ, 0x12 ;  /* 0x0000000405047211 */ /* 0x000fc800078f90ff */
[----:B------:R-:W-:-:S04]  /*0160*/  PRMT R4, R4, 0x9910, RZ ;  /* 0x0000991004047816 */ /* 0x000fc800000000ff */
[----:B------:R-:W-:-:S04]  /*0170*/  SHF.R.S32.HI R4, RZ, 0x2, R4 ;  /* 0x00000002ff047819 */ /* 0x000fc80000011404 */
[----:B------:R-:W-:-:S05]  /*0180*/  PRMT R5, R4, 0x9910, RZ ;  /* 0x0000991004057816 */ /* 0x000fca00000000ff */
[----:B0-----:R-:W-:-:S05]  /*0190*/  IMAD.WIDE R4, R5, 0x4, R2 ;  /* 0x0000000405047825 */ /* 0x001fca00078e0202 */
[----:B------:R1:W-:Y:S01]  /*01a0*/  REDG.E.ADD.STRONG.GPU desc[UR6][R4.64], R11 ;  /* 0x0000000b0400798e */ /* 0x0003e2000c12e106 */
[----:B------:R-:W-:Y:S05]  /*01b0*/  @!P0 BRA `(.L_x_0) ;  /* 0xfffffffc00c48947 */ /* 0x000fea000383ffff */
[----:B------:R-:W-:Y:S05]  /*01c0*/  EXIT ;  /* 0x000000000000794d */ /* 0x000fea0003800000 */
.L_x_1:
[----:B------:R-:W-:-:S00]  /*01d0*/  BRA `(.L_x_1) ;  /* 0xfffffffc00fc7947 */ /* 0x000fc0000383ffff */
[----:B------:R-:W-:-:S00]  /*01e0*/  NOP ;  /* 0x0000000000007918 */ /* 0x000fc00000000000 */
        /* <DEDUP_REMOVED lines=9> */
.L_x_2:


//--------------------- .nv.shared.reserved.0     --------------------------
	.section	.nv.shared.reserved.0,"aw",@nobits
	.weak		__nv_reservedSMEM_offset_0_alias
	.size		__nv_reservedSMEM_offset_0_alias, 0, 64
	.other		__nv_reservedSMEM_offset_0_alias,@"STO_CUDA_RESERVED_SHARED STV_DEFAULT"
__nv_reservedSMEM_offset_0_alias:
	.zero		0
	.zero		64


//--------------------- .nv.constant0._Z9histogramPcPii --------------------------
	.section	.nv.constant0._Z9histogramPcPii,"a",@progbits
	.sectionflags	@""
	.align	4
.nv.constant0._Z9histogramPcPii:
	.zero		916


//--------------------- SYMBOLS --------------------------

	.type		.nv.reservedSmem.offset0,@object
	.size		.nv.reservedSmem.offset0,0x4
